//
// Generated by NVIDIA NVVM Compiler
//
// Compiler Build ID: CL-36424714
// Cuda compilation tools, release 13.0, V13.0.88
// Based on NVVM 20.0.0
//

.version 9.0
.target sm_100
.address_size 64

	// .globl	_Z6kernelii

.visible .entry _Z6kernelii(
	.param .u32 _Z6kernelii_param_0,
	.param .u32 _Z6kernelii_param_1
)
{


	ret;

}
	// .globl	_Z13testKernelPtrI8TestNameLj80E2LAEvPKT1_S4_
.visible .entry _Z13testKernelPtrI8TestNameLj80E2LAEvPKT1_S4_(
	.param .u64 .ptr .align 1 _Z13testKernelPtrI8TestNameLj80E2LAEvPKT1_S4__param_0,
	.param .u64 .ptr .align 1 _Z13testKernelPtrI8TestNameLj80E2LAEvPKT1_S4__param_1
)
{


	ret;

}
	// .globl	_Z10testKernelI2LAEvT_S1_i
.visible .entry _Z10testKernelI2LAEvT_S1_i(
	.param .align 8 .b8 _Z10testKernelI2LAEvT_S1_i_param_0[8],
	.param .align 8 .b8 _Z10testKernelI2LAEvT_S1_i_param_1[8],
	.param .u32 _Z10testKernelI2LAEvT_S1_i_param_2
)
{


	ret;

}
	// .globl	_Z6kernelv
.visible .entry _Z6kernelv()
{


	ret;

}
	// .globl	_Z14test_fooclass1v
.visible .entry _Z14test_fooclass1v()
{


	ret;

}
	// .globl	_Z13testKernelPtrI8TestNameLj80EiEvPKT1_S3_
.visible .entry _Z13testKernelPtrI8TestNameLj80EiEvPKT1_S3_(
	.param .u64 .ptr .align 1 _Z13testKernelPtrI8TestNameLj80EiEvPKT1_S3__param_0,
	.param .u64 .ptr .align 1 _Z13testKernelPtrI8TestNameLj80EiEvPKT1_S3__param_1
)
{


	ret;

}
	// .globl	_Z13testKernelPtrI12TestTemplateIiELj80EiEvPKT1_S4_
.visible .entry _Z13testKernelPtrI12TestTemplateIiELj80EiEvPKT1_S4_(
	.param .u64 .ptr .align 1 _Z13testKernelPtrI12TestTemplateIiELj80EiEvPKT1_S4__param_0,
	.param .u64 .ptr .align 1 _Z13testKernelPtrI12TestTemplateIiELj80EiEvPKT1_S4__param_1
)
{


	ret;

}
	// .globl	_Z13testKernelPtrIiLj80E12TestTemplateIiEEvPKT1_S4_
.visible .entry _Z13testKernelPtrIiLj80E12TestTemplateIiEEvPKT1_S4_(
	.param .u64 .ptr .align 1 _Z13testKernelPtrIiLj80E12TestTemplateIiEEvPKT1_S4__param_0,
	.param .u64 .ptr .align 1 _Z13testKernelPtrIiLj80E12TestTemplateIiEEvPKT1_S4__param_1
)
{


	ret;

}
	// .globl	_Z10testKernelIiEvT_S0_i
.visible .entry _Z10testKernelIiEvT_S0_i(
	.param .u32 _Z10testKernelIiEvT_S0_i_param_0,
	.param .u32 _Z10testKernelIiEvT_S0_i_param_1,
	.param .u32 _Z10testKernelIiEvT_S0_i_param_2
)
{


	ret;

}
	// .globl	_Z10testKernelI12TestTemplateIiEEvT_S2_i
.visible .entry _Z10testKernelI12TestTemplateIiEEvT_S2_i(
	.param .align 4 .b8 _Z10testKernelI12TestTemplateIiEEvT_S2_i_param_0[4],
	.param .align 4 .b8 _Z10testKernelI12TestTemplateIiEEvT_S2_i_param_1[4],
	.param .u32 _Z10testKernelI12TestTemplateIiEEvT_S2_i_param_2
)
{


	ret;

}
	// .globl	_Z13testKernelPtrI8TestNameLj80EfEvPKT1_S3_
.visible .entry _Z13testKernelPtrI8TestNameLj80EfEvPKT1_S3_(
	.param .u64 .ptr .align 1 _Z13testKernelPtrI8TestNameLj80EfEvPKT1_S3__param_0,
	.param .u64 .ptr .align 1 _Z13testKernelPtrI8TestNameLj80EfEvPKT1_S3__param_1
)
{


	ret;

}
	// .globl	_Z13testKernelPtrI12TestTemplateIfELj80EfEvPKT1_S4_
.visible .entry _Z13testKernelPtrI12TestTemplateIfELj80EfEvPKT1_S4_(
	.param .u64 .ptr .align 1 _Z13testKernelPtrI12TestTemplateIfELj80EfEvPKT1_S4__param_0,
	.param .u64 .ptr .align 1 _Z13testKernelPtrI12TestTemplateIfELj80EfEvPKT1_S4__param_1
)
{


	ret;

}
	// .globl	_Z13testKernelPtrIfLj80E12TestTemplateIfEEvPKT1_S4_
.visible .entry _Z13testKernelPtrIfLj80E12TestTemplateIfEEvPKT1_S4_(
	.param .u64 .ptr .align 1 _Z13testKernelPtrIfLj80E12TestTemplateIfEEvPKT1_S4__param_0,
	.param .u64 .ptr .align 1 _Z13testKernelPtrIfLj80E12TestTemplateIfEEvPKT1_S4__param_1
)
{


	ret;

}
	// .globl	_Z10testKernelIfEvT_S0_i
.visible .entry _Z10testKernelIfEvT_S0_i(
	.param .f32 _Z10testKernelIfEvT_S0_i_param_0,
	.param .f32 _Z10testKernelIfEvT_S0_i_param_1,
	.param .u32 _Z10testKernelIfEvT_S0_i_param_2
)
{


	ret;

}
	// .globl	_Z10testKernelI12TestTemplateIfEEvT_S2_i
.visible .entry _Z10testKernelI12TestTemplateIfEEvT_S2_i(
	.param .align 4 .b8 _Z10testKernelI12TestTemplateIfEEvT_S2_i_param_0[4],
	.param .align 4 .b8 _Z10testKernelI12TestTemplateIfEEvT_S2_i_param_1[4],
	.param .u32 _Z10testKernelI12TestTemplateIfEEvT_S2_i_param_2
)
{


	ret;

}


// ===== COMPILED SASS (sm_100) =====

	.target	sm_100

	.elftype	@"ET_EXEC"


//--------------------- .note.nv.tkinfo           --------------------------
	.section	.note.nv.tkinfo,"",@"SHT_NOTE"
	.sectionflags	@"SHF_NOTE_NV_TKINFO"
	.tkinfo
        /*0018*/ 	.word	0x00000002
        /*0030*/ 	.string	""
        /*0030*/ 	.string	"ptxas"
        /*0030*/ 	.string	"Cuda compilation tools, release 13.0, V13.0.88"
        /*0030*/ 	.string	"Build cuda_13.0.r13.0/compiler.36424714_0"
        /*0030*/ 	.string	"-arch sm_100 -m 64 "



//--------------------- .note.nv.cuinfo           --------------------------
	.section	.note.nv.cuinfo,"",@"SHT_NOTE"
	.sectionflags	@"SHF_NOTE_NV_CUINFO"
        /*0018*/ 	.short	0x0002
        /*001a*/ 	.short	0x0064
        /*001c*/ 	.short	0x0082
	.zero		2


//--------------------- .nv.info                  --------------------------
	.section	.nv.info,"",@"SHT_CUDA_INFO"
	.align	4


	//----- nvinfo : EIATTR_REGCOUNT
	.align		4
        /*0000*/ 	.byte	0x04, 0x2f
        /*0002*/ 	.short	(.L_1 - .L_0)
	.align		4
.L_0:
        /*0004*/ 	.word	index@(_Z6kernelii)
        /*0008*/ 	.word	0x00000004


	//----- nvinfo : EIATTR_FRAME_SIZE
	.align		4
.L_1:
        /*000c*/ 	.byte	0x04, 0x11
        /*000e*/ 	.short	(.L_3 - .L_2)
	.align		4
.L_2:
        /*0010*/ 	.word	index@(_Z6kernelii)
        /*0014*/ 	.word	0x00000000


	//----- nvinfo : EIATTR_REGCOUNT
	.align		4
.L_3:
        /*0018*/ 	.byte	0x04, 0x2f
        /*001a*/ 	.short	(.L_5 - .L_4)
	.align		4
.L_4:
        /*001c*/ 	.word	index@(_Z13testKernelPtrI8TestNameLj80E2LAEvPKT1_S4_)
        /*0020*/ 	.word	0x00000004


	//----- nvinfo : EIATTR_FRAME_SIZE
	.align		4
.L_5:
        /*0024*/ 	.byte	0x04, 0x11
        /*0026*/ 	.short	(.L_7 - .L_6)
	.align		4
.L_6:
        /*0028*/ 	.word	index@(_Z13testKernelPtrI8TestNameLj80E2LAEvPKT1_S4_)
        /*002c*/ 	.word	0x00000000


	//----- nvinfo : EIATTR_REGCOUNT
	.align		4
.L_7:
        /*0030*/ 	.byte	0x04, 0x2f
        /*0032*/ 	.short	(.L_9 - .L_8)
	.align		4
.L_8:
        /*0034*/ 	.word	index@(_Z10testKernelI2LAEvT_S1_i)
        /*0038*/ 	.word	0x00000004


	//----- nvinfo : EIATTR_FRAME_SIZE
	.align		4
.L_9:
        /*003c*/ 	.byte	0x04, 0x11
        /*003e*/ 	.short	(.L_11 - .L_10)
	.align		4
.L_10:
        /*0040*/ 	.word	index@(_Z10testKernelI2LAEvT_S1_i)
        /*0044*/ 	.word	0x00000000


	//----- nvinfo : EIATTR_REGCOUNT
	.align		4
.L_11:
        /*0048*/ 	.byte	0x04, 0x2f
        /*004a*/ 	.short	(.L_13 - .L_12)
	.align		4
.L_12:
        /*004c*/ 	.word	index@(_Z6kernelv)
        /*0050*/ 	.word	0x00000004


	//----- nvinfo : EIATTR_FRAME_SIZE
	.align		4
.L_13:
        /*0054*/ 	.byte	0x04, 0x11
        /*0056*/ 	.short	(.L_15 - .L_14)
	.align		4
.L_14:
        /*0058*/ 	.word	index@(_Z6kernelv)
        /*005c*/ 	.word	0x00000000


	//----- nvinfo : EIATTR_REGCOUNT
	.align		4
.L_15:
        /*0060*/ 	.byte	0x04, 0x2f
        /*0062*/ 	.short	(.L_17 - .L_16)
	.align		4
.L_16:
        /*0064*/ 	.word	index@(_Z14test_fooclass1v)
        /*0068*/ 	.word	0x00000004


	//----- nvinfo : EIATTR_FRAME_SIZE
	.align		4
.L_17:
        /*006c*/ 	.byte	0x04, 0x11
        /*006e*/ 	.short	(.L_19 - .L_18)
	.align		4
.L_18:
        /*0070*/ 	.word	index@(_Z14test_fooclass1v)
        /*0074*/ 	.word	0x00000000


	//----- nvinfo : EIATTR_REGCOUNT
	.align		4
.L_19:
        /*0078*/ 	.byte	0x04, 0x2f
        /*007a*/ 	.short	(.L_21 - .L_20)
	.align		4
.L_20:
        /*007c*/ 	.word	index@(_Z13testKernelPtrI8TestNameLj80EiEvPKT1_S3_)
        /*0080*/ 	.word	0x00000004


	//----- nvinfo : EIATTR_FRAME_SIZE
	.align		4
.L_21:
        /*0084*/ 	.byte	0x04, 0x11
        /*0086*/ 	.short	(.L_23 - .L_22)
	.align		4
.L_22:
        /*0088*/ 	.word	index@(_Z13testKernelPtrI8TestNameLj80EiEvPKT1_S3_)
        /*008c*/ 	.word	0x00000000


	//----- nvinfo : EIATTR_REGCOUNT
	.align		4
.L_23:
        /*0090*/ 	.byte	0x04, 0x2f
        /*0092*/ 	.short	(.L_25 - .L_24)
	.align		4
.L_24:
        /*0094*/ 	.word	index@(_Z13testKernelPtrI12TestTemplateIiELj80EiEvPKT1_S4_)
        /*0098*/ 	.word	0x00000004


	//----- nvinfo : EIATTR_FRAME_SIZE
	.align		4
.L_25:
        /*009c*/ 	.byte	0x04, 0x11
        /*009e*/ 	.short	(.L_27 - .L_26)
	.align		4
.L_26:
        /*00a0*/ 	.word	index@(_Z13testKernelPtrI12TestTemplateIiELj80EiEvPKT1_S4_)
        /*00a4*/ 	.word	0x00000000


	//----- nvinfo : EIATTR_REGCOUNT
	.align		4
.L_27:
        /*00a8*/ 	.byte	0x04, 0x2f
        /*00aa*/ 	.short	(.L_29 - .L_28)
	.align		4
.L_28:
        /*00ac*/ 	.word	index@(_Z13testKernelPtrIiLj80E12TestTemplateIiEEvPKT1_S4_)
        /*00b0*/ 	.word	0x00000004


	//----- nvinfo : EIATTR_FRAME_SIZE
	.align		4
.L_29:
        /*00b4*/ 	.byte	0x04, 0x11
        /*00b6*/ 	.short	(.L_31 - .L_30)
	.align		4
.L_30:
        /*00b8*/ 	.word	index@(_Z13testKernelPtrIiLj80E12TestTemplateIiEEvPKT1_S4_)
        /*00bc*/ 	.word	0x00000000


	//----- nvinfo : EIATTR_REGCOUNT
	.align		4
.L_31:
        /*00c0*/ 	.byte	0x04, 0x2f
        /*00c2*/ 	.short	(.L_33 - .L_32)
	.align		4
.L_32:
        /*00c4*/ 	.word	index@(_Z10testKernelIiEvT_S0_i)
        /*00c8*/ 	.word	0x00000004


	//----- nvinfo : EIATTR_FRAME_SIZE
	.align		4
.L_33:
        /*00cc*/ 	.byte	0x04, 0x11
        /*00ce*/ 	.short	(.L_35 - .L_34)
	.align		4
.L_34:
        /*00d0*/ 	.word	index@(_Z10testKernelIiEvT_S0_i)
        /*00d4*/ 	.word	0x00000000


	//----- nvinfo : EIATTR_REGCOUNT
	.align		4
.L_35:
        /*00d8*/ 	.byte	0x04, 0x2f
        /*00da*/ 	.short	(.L_37 - .L_36)
	.align		4
.L_36:
        /*00dc*/ 	.word	index@(_Z10testKernelI12TestTemplateIiEEvT_S2_i)
        /*00e0*/ 	.word	0x00000004


	//----- nvinfo : EIATTR_FRAME_SIZE
	.align		4
.L_37:
        /*00e4*/ 	.byte	0x04, 0x11
        /*00e6*/ 	.short	(.L_39 - .L_38)
	.align		4
.L_38:
        /*00e8*/ 	.word	index@(_Z10testKernelI12TestTemplateIiEEvT_S2_i)
        /*00ec*/ 	.word	0x00000000


	//----- nvinfo : EIATTR_REGCOUNT
	.align		4
.L_39:
        /*00f0*/ 	.byte	0x04, 0x2f
        /*00f2*/ 	.short	(.L_41 - .L_40)
	.align		4
.L_40:
        /*00f4*/ 	.word	index@(_Z13testKernelPtrI8TestNameLj80EfEvPKT1_S3_)
        /*00f8*/ 	.word	0x00000004


	//----- nvinfo : EIATTR_FRAME_SIZE
	.align		4
.L_41:
        /*00fc*/ 	.byte	0x04, 0x11
        /*00fe*/ 	.short	(.L_43 - .L_42)
	.align		4
.L_42:
        /*0100*/ 	.word	index@(_Z13testKernelPtrI8TestNameLj80EfEvPKT1_S3_)
        /*0104*/ 	.word	0x00000000


	//----- nvinfo : EIATTR_REGCOUNT
	.align		4
.L_43:
        /*0108*/ 	.byte	0x04, 0x2f
        /*010a*/ 	.short	(.L_45 - .L_44)
	.align		4
.L_44:
        /*010c*/ 	.word	index@(_Z13testKernelPtrI12TestTemplateIfELj80EfEvPKT1_S4_)
        /*0110*/ 	.word	0x00000004


	//----- nvinfo : EIATTR_FRAME_SIZE
	.align		4
.L_45:
        /*0114*/ 	.byte	0x04, 0x11
        /*0116*/ 	.short	(.L_47 - .L_46)
	.align		4
.L_46:
        /*0118*/ 	.word	index@(_Z13testKernelPtrI12TestTemplateIfELj80EfEvPKT1_S4_)
        /*011c*/ 	.word	0x00000000


	//----- nvinfo : EIATTR_REGCOUNT
	.align		4
.L_47:
        /*0120*/ 	.byte	0x04, 0x2f
        /*0122*/ 	.short	(.L_49 - .L_48)
	.align		4
.L_48:
        /*0124*/ 	.word	index@(_Z13testKernelPtrIfLj80E12TestTemplateIfEEvPKT1_S4_)
        /*0128*/ 	.word	0x00000004


	//----- nvinfo : EIATTR_FRAME_SIZE
	.align		4
.L_49:
        /*012c*/ 	.byte	0x04, 0x11
        /*012e*/ 	.short	(.L_51 - .L_50)
	.align		4
.L_50:
        /*0130*/ 	.word	index@(_Z13testKernelPtrIfLj80E12TestTemplateIfEEvPKT1_S4_)
        /*0134*/ 	.word	0x00000000


	//----- nvinfo : EIATTR_REGCOUNT
	.align		4
.L_51:
        /*0138*/ 	.byte	0x04, 0x2f
        /*013a*/ 	.short	(.L_53 - .L_52)
	.align		4
.L_52:
        /*013c*/ 	.word	index@(_Z10testKernelIfEvT_S0_i)
        /*0140*/ 	.word	0x00000004


	//----- nvinfo : EIATTR_FRAME_SIZE
	.align		4
.L_53:
        /*0144*/ 	.byte	0x04, 0x11
        /*0146*/ 	.short	(.L_55 - .L_54)
	.align		4
.L_54:
        /*0148*/ 	.word	index@(_Z10testKernelIfEvT_S0_i)
        /*014c*/ 	.word	0x00000000


	//----- nvinfo : EIATTR_REGCOUNT
	.align		4
.L_55:
        /*0150*/ 	.byte	0x04, 0x2f
        /*0152*/ 	.short	(.L_57 - .L_56)
	.align		4
.L_56:
        /*0154*/ 	.word	index@(_Z10testKernelI12TestTemplateIfEEvT_S2_i)
        /*0158*/ 	.word	0x00000004


	//----- nvinfo : EIATTR_FRAME_SIZE
	.align		4
.L_57:
        /*015c*/ 	.byte	0x04, 0x11
        /*015e*/ 	.short	(.L_59 - .L_58)
	.align		4
.L_58:
        /*0160*/ 	.word	index@(_Z10testKernelI12TestTemplateIfEEvT_S2_i)
        /*0164*/ 	.word	0x00000000


	//----- nvinfo : EIATTR_MIN_STACK_SIZE
	.align		4
.L_59:
        /*0168*/ 	.byte	0x04, 0x12
        /*016a*/ 	.short	(.L_61 - .L_60)
	.align		4
.L_60:
        /*016c*/ 	.word	index@(_Z10testKernelI12TestTemplateIfEEvT_S2_i)
        /*0170*/ 	.word	0x00000000


	//----- nvinfo : EIATTR_MIN_STACK_SIZE
	.align		4
.L_61:
        /*0174*/ 	.byte	0x04, 0x12
        /*0176*/ 	.short	(.L_63 - .L_62)
	.align		4
.L_62:
        /*0178*/ 	.word	index@(_Z10testKernelIfEvT_S0_i)
        /*017c*/ 	.word	0x00000000


	//----- nvinfo : EIATTR_MIN_STACK_SIZE
	.align		4
.L_63:
        /*0180*/ 	.byte	0x04, 0x12
        /*0182*/ 	.short	(.L_65 - .L_64)
	.align		4
.L_64:
        /*0184*/ 	.word	index@(_Z13testKernelPtrIfLj80E12TestTemplateIfEEvPKT1_S4_)
        /*0188*/ 	.word	0x00000000


	//----- nvinfo : EIATTR_MIN_STACK_SIZE
	.align		4
.L_65:
        /*018c*/ 	.byte	0x04, 0x12
        /*018e*/ 	.short	(.L_67 - .L_66)
	.align		4
.L_66:
        /*0190*/ 	.word	index@(_Z13testKernelPtrI12TestTemplateIfELj80EfEvPKT1_S4_)
        /*0194*/ 	.word	0x00000000


	//----- nvinfo : EIATTR_MIN_STACK_SIZE
	.align		4
.L_67:
        /*0198*/ 	.byte	0x04, 0x12
        /*019a*/ 	.short	(.L_69 - .L_68)
	.align		4
.L_68:
        /*019c*/ 	.word	index@(_Z13testKernelPtrI8TestNameLj80EfEvPKT1_S3_)
        /*01a0*/ 	.word	0x00000000


	//----- nvinfo : EIATTR_MIN_STACK_SIZE
	.align		4
.L_69:
        /*01a4*/ 	.byte	0x04, 0x12
        /*01a6*/ 	.short	(.L_71 - .L_70)
	.align		4
.L_70:
        /*01a8*/ 	.word	index@(_Z10testKernelI12TestTemplateIiEEvT_S2_i)
        /*01ac*/ 	.word	0x00000000


	//----- nvinfo : EIATTR_MIN_STACK_SIZE
	.align		4
.L_71:
        /*01b0*/ 	.byte	0x04, 0x12
        /*01b2*/ 	.short	(.L_73 - .L_72)
	.align		4
.L_72:
        /*01b4*/ 	.word	index@(_Z10testKernelIiEvT_S0_i)
        /*01b8*/ 	.word	0x00000000


	//----- nvinfo : EIATTR_MIN_STACK_SIZE
	.align		4
.L_73:
        /*01bc*/ 	.byte	0x04, 0x12
        /*01be*/ 	.short	(.L_75 - .L_74)
	.align		4
.L_74:
        /*01c0*/ 	.word	index@(_Z13testKernelPtrIiLj80E12TestTemplateIiEEvPKT1_S4_)
        /*01c4*/ 	.word	0x00000000


	//----- nvinfo : EIATTR_MIN_STACK_SIZE
	.align		4
.L_75:
        /*01c8*/ 	.byte	0x04, 0x12
        /*01ca*/ 	.short	(.L_77 - .L_76)
	.align		4
.L_76:
        /*01cc*/ 	.word	index@(_Z13testKernelPtrI12TestTemplateIiELj80EiEvPKT1_S4_)
        /*01d0*/ 	.word	0x00000000


	//----- nvinfo : EIATTR_MIN_STACK_SIZE
	.align		4
.L_77:
        /*01d4*/ 	.byte	0x04, 0x12
        /*01d6*/ 	.short	(.L_79 - .L_78)
	.align		4
.L_78:
        /*01d8*/ 	.word	index@(_Z13testKernelPtrI8TestNameLj80EiEvPKT1_S3_)
        /*01dc*/ 	.word	0x00000000


	//----- nvinfo : EIATTR_MIN_STACK_SIZE
	.align		4
.L_79:
        /*01e0*/ 	.byte	0x04, 0x12
        /*01e2*/ 	.short	(.L_81 - .L_80)
	.align		4
.L_80:
        /*01e4*/ 	.word	index@(_Z14test_fooclass1v)
        /*01e8*/ 	.word	0x00000000


	//----- nvinfo : EIATTR_MIN_STACK_SIZE
	.align		4
.L_81:
        /*01ec*/ 	.byte	0x04, 0x12
        /*01ee*/ 	.short	(.L_83 - .L_82)
	.align		4
.L_82:
        /*01f0*/ 	.word	index@(_Z6kernelv)
        /*01f4*/ 	.word	0x00000000


	//----- nvinfo : EIATTR_MIN_STACK_SIZE
	.align		4
.L_83:
        /*01f8*/ 	.byte	0x04, 0x12
        /*01fa*/ 	.short	(.L_85 - .L_84)
	.align		4
.L_84:
        /*01fc*/ 	.word	index@(_Z10testKernelI2LAEvT_S1_i)
        /*0200*/ 	.word	0x00000000


	//----- nvinfo : EIATTR_MIN_STACK_SIZE
	.align		4
.L_85:
        /*0204*/ 	.byte	0x04, 0x12
        /*0206*/ 	.short	(.L_87 - .L_86)
	.align		4
.L_86:
        /*0208*/ 	.word	index@(_Z13testKernelPtrI8TestNameLj80E2LAEvPKT1_S4_)
        /*020c*/ 	.word	0x00000000


	//----- nvinfo : EIATTR_MIN_STACK_SIZE
	.align		4
.L_87:
        /*0210*/ 	.byte	0x04, 0x12
        /*0212*/ 	.short	(.L_89 - .L_88)
	.align		4
.L_88:
        /*0214*/ 	.word	index@(_Z6kernelii)
        /*0218*/ 	.word	0x00000000
.L_89:


//--------------------- .nv.compat                --------------------------
	.section	.nv.compat,"",@"SHT_CUDA_COMPAT_INFO"
	.align	4
        /*0000*/ 	.byte	0x02, 0x09, 0x00, 0x00, 0x02, 0x02, 0x01, 0x00, 0x02, 0x05, 0x05, 0x00, 0x03, 0x07, 0x01, 0x01
        /*0010*/ 	.byte	0x02, 0x03, 0x00, 0x00, 0x02, 0x06, 0x01, 0x00, 0x04, 0x0b, 0x08, 0x00, 0x09, 0x00, 0x00, 0x00
        /*0020*/ 	.byte	0x00, 0x00, 0x00, 0x00


//--------------------- .nv.info._Z10testKernelI12TestTemplateIfEEvT_S2_i --------------------------
	.section	.nv.info._Z10testKernelI12TestTemplateIfEEvT_S2_i,"",@"SHT_CUDA_INFO"
	.sectionflags	@""
	.align	4


	//----- nvinfo : EIATTR_CUDA_API_VERSION
	.align		4
        /*0000*/ 	.byte	0x04, 0x37
        /*0002*/ 	.short	(.L_91 - .L_90)
.L_90:
        /*0004*/ 	.word	0x00000082


	//----- nvinfo : EIATTR_KPARAM_INFO
	.align		4
.L_91:
        /*0008*/ 	.byte	0x04, 0x17
        /*000a*/ 	.short	(.L_93 - .L_92)
.L_92:
        /*000c*/ 	.word	0x00000000
        /*0010*/ 	.short	0x0002
        /*0012*/ 	.short	0x0008
        /*0014*/ 	.byte	0x00, 0xf0, 0x11, 0x00


	//----- nvinfo : EIATTR_KPARAM_INFO
	.align		4
.L_93:
        /*0018*/ 	.byte	0x04, 0x17
        /*001a*/ 	.short	(.L_95 - .L_94)
.L_94:
        /*001c*/ 	.word	0x00000000
        /*0020*/ 	.short	0x0001
        /*0022*/ 	.short	0x0004
        /*0024*/ 	.byte	0x00, 0xf0, 0x11, 0x00


	//----- nvinfo : EIATTR_KPARAM_INFO
	.align		4
.L_95:
        /*0028*/ 	.byte	0x04, 0x17
        /*002a*/ 	.short	(.L_97 - .L_96)
.L_96:
        /*002c*/ 	.word	0x00000000
        /*0030*/ 	.short	0x0000
        /*0032*/ 	.short	0x0000
        /*0034*/ 	.byte	0x00, 0xf0, 0x11, 0x00


	//----- nvinfo : EIATTR_SPARSE_MMA_MASK
	.align		4
.L_97:
        /*0038*/ 	.byte	0x03, 0x50
        /*003a*/ 	.short	0x0000


	//----- nvinfo : EIATTR_MAXREG_COUNT
	.align		4
        /*003c*/ 	.byte	0x03, 0x1b
        /*003e*/ 	.short	0x00ff


	//----- nvinfo : EIATTR_MERCURY_ISA_VERSION
	.align		4
        /*0040*/ 	.byte	0x03, 0x5f
        /*0042*/ 	.short	0x0101


	//----- nvinfo : EIATTR_VRC_CTA_INIT_COUNT
	.align		4
        /*0044*/ 	.byte	0x02, 0x4a
	.zero		1
	.zero		1


	//----- nvinfo : EIATTR_EXIT_INSTR_OFFSETS
	.align		4
        /*0048*/ 	.byte	0x04, 0x1c
        /*004a*/ 	.short	(.L_99 - .L_98)


	//   ....[0]....
.L_98:
        /*004c*/ 	.word	0x00000010


	//----- nvinfo : EIATTR_CBANK_PARAM_SIZE
	.align		4
.L_99:
        /*0050*/ 	.byte	0x03, 0x19
        /*0052*/ 	.short	0x000c


	//----- nvinfo : EIATTR_PARAM_CBANK
	.align		4
        /*0054*/ 	.byte	0x04, 0x0a
        /*0056*/ 	.short	(.L_101 - .L_100)
	.align		4
.L_100:
        /*0058*/ 	.word	index@(.nv.constant0._Z10testKernelI12TestTemplateIfEEvT_S2_i)
        /*005c*/ 	.short	0x0380
        /*005e*/ 	.short	0x000c


	//----- nvinfo : EIATTR_SW_WAR
	.align		4
.L_101:
        /*0060*/ 	.byte	0x04, 0x36
        /*0062*/ 	.short	(.L_103 - .L_102)
.L_102:
        /*0064*/ 	.word	0x00000008
.L_103:


//--------------------- .nv.info._Z10testKernelIfEvT_S0_i --------------------------
	.section	.nv.info._Z10testKernelIfEvT_S0_i,"",@"SHT_CUDA_INFO"
	.sectionflags	@""
	.align	4


	//----- nvinfo : EIATTR_CUDA_API_VERSION
	.align		4
        /*0000*/ 	.byte	0x04, 0x37
        /*0002*/ 	.short	(.L_105 - .L_104)
.L_104:
        /*0004*/ 	.word	0x00000082


	//----- nvinfo : EIATTR_KPARAM_INFO
	.align		4
.L_105:
        /*0008*/ 	.byte	0x04, 0x17
        /*000a*/ 	.short	(.L_107 - .L_106)
.L_106:
        /*000c*/ 	.word	0x00000000
        /*0010*/ 	.short	0x0002
        /*0012*/ 	.short	0x0008
        /*0014*/ 	.byte	0x00, 0xf0, 0x11, 0x00


	//----- nvinfo : EIATTR_KPARAM_INFO
	.align		4
.L_107:
        /*0018*/ 	.byte	0x04, 0x17
        /*001a*/ 	.short	(.L_109 - .L_108)
.L_108:
        /*001c*/ 	.word	0x00000000
        /*0020*/ 	.short	0x0001
        /*0022*/ 	.short	0x0004
        /*0024*/ 	.byte	0x00, 0xf0, 0x11, 0x00


	//----- nvinfo : EIATTR_KPARAM_INFO
	.align		4
.L_109:
        /*0028*/ 	.byte	0x04, 0x17
        /*002a*/ 	.short	(.L_111 - .L_110)
.L_110:
        /*002c*/ 	.word	0x00000000
        /*0030*/ 	.short	0x0000
        /*0032*/ 	.short	0x0000
        /*0034*/ 	.byte	0x00, 0xf0, 0x11, 0x00


	//----- nvinfo : EIATTR_SPARSE_MMA_MASK
	.align		4
.L_111:
        /*0038*/ 	.byte	0x03, 0x50
        /*003a*/ 	.short	0x0000


	//----- nvinfo : EIATTR_MAXREG_COUNT
	.align		4
        /*003c*/ 	.byte	0x03, 0x1b
        /*003e*/ 	.short	0x00ff


	//----- nvinfo : EIATTR_MERCURY_ISA_VERSION
	.align		4
        /*0040*/ 	.byte	0x03, 0x5f
        /*0042*/ 	.short	0x0101


	//----- nvinfo : EIATTR_VRC_CTA_INIT_COUNT
	.align		4
        /*0044*/ 	.byte	0x02, 0x4a
	.zero		1
	.zero		1


	//----- nvinfo : EIATTR_EXIT_INSTR_OFFSETS
	.align		4
        /*0048*/ 	.byte	0x04, 0x1c
        /*004a*/ 	.short	(.L_113 - .L_112)


	//   ....[0]....
.L_112:
        /*004c*/ 	.word	0x00000010


	//----- nvinfo : EIATTR_CBANK_PARAM_SIZE
	.align		4
.L_113:
        /*0050*/ 	.byte	0x03, 0x19
        /*0052*/ 	.short	0x000c


	//----- nvinfo : EIATTR_PARAM_CBANK
	.align		4
        /*0054*/ 	.byte	0x04, 0x0a
        /*0056*/ 	.short	(.L_115 - .L_114)
	.align		4
.L_114:
        /*0058*/ 	.word	index@(.nv.constant0._Z10testKernelIfEvT_S0_i)
        /*005c*/ 	.short	0x0380
        /*005e*/ 	.short	0x000c


	//----- nvinfo : EIATTR_SW_WAR
	.align		4
.L_115:
        /*0060*/ 	.byte	0x04, 0x36
        /*0062*/ 	.short	(.L_117 - .L_116)
.L_116:
        /*0064*/ 	.word	0x00000008
.L_117:


//--------------------- .nv.info._Z13testKernelPtrIfLj80E12TestTemplateIfEEvPKT1_S4_ --------------------------
	.section	.nv.info._Z13testKernelPtrIfLj80E12TestTemplateIfEEvPKT1_S4_,"",@"SHT_CUDA_INFO"
	.sectionflags	@""
	.align	4


	//----- nvinfo : EIATTR_CUDA_API_VERSION
	.align		4
        /*0000*/ 	.byte	0x04, 0x37
        /*0002*/ 	.short	(.L_119 - .L_118)
.L_118:
        /*0004*/ 	.word	0x00000082


	//----- nvinfo : EIATTR_KPARAM_INFO
	.align		4
.L_119:
        /*0008*/ 	.byte	0x04, 0x17
        /*000a*/ 	.short	(.L_121 - .L_120)
.L_120:
        /*000c*/ 	.word	0x00000000
        /*0010*/ 	.short	0x0001
        /*0012*/ 	.short	0x0008
        /*0014*/ 	.byte	0x00, 0xf5, 0x21, 0x00


	//----- nvinfo : EIATTR_KPARAM_INFO
	.align		4
.L_121:
        /*0018*/ 	.byte	0x04, 0x17
        /*001a*/ 	.short	(.L_123 - .L_122)
.L_122:
        /*001c*/ 	.word	0x00000000
        /*0020*/ 	.short	0x0000
        /*0022*/ 	.short	0x0000
        /*0024*/ 	.byte	0x00, 0xf5, 0x21, 0x00


	//----- nvinfo : EIATTR_SPARSE_MMA_MASK
	.align		4
.L_123:
        /*0028*/ 	.byte	0x03, 0x50
        /*002a*/ 	.short	0x0000


	//----- nvinfo : EIATTR_MAXREG_COUNT
	.align		4
        /*002c*/ 	.byte	0x03, 0x1b
        /*002e*/ 	.short	0x00ff


	//----- nvinfo : EIATTR_MERCURY_ISA_VERSION
	.align		4
        /*0030*/ 	.byte	0x03, 0x5f
        /*0032*/ 	.short	0x0101


	//----- nvinfo : EIATTR_VRC_CTA_INIT_COUNT
	.align		4
        /*0034*/ 	.byte	0x02, 0x4a
	.zero		1
	.zero		1


	//----- nvinfo : EIATTR_EXIT_INSTR_OFFSETS
	.align		4
        /*0038*/ 	.byte	0x04, 0x1c
        /*003a*/ 	.short	(.L_125 - .L_124)


	//   ....[0]....
.L_124:
        /*003c*/ 	.word	0x00000010


	//----- nvinfo : EIATTR_CBANK_PARAM_SIZE
	.align		4
.L_125:
        /*0040*/ 	.byte	0x03, 0x19
        /*0042*/ 	.short	0x0010


	//----- nvinfo : EIATTR_PARAM_CBANK
	.align		4
        /*0044*/ 	.byte	0x04, 0x0a
        /*0046*/ 	.short	(.L_127 - .L_126)
	.align		4
.L_126:
        /*0048*/ 	.word	index@(.nv.constant0._Z13testKernelPtrIfLj80E12TestTemplateIfEEvPKT1_S4_)
        /*004c*/ 	.short	0x0380
        /*004e*/ 	.short	0x0010


	//----- nvinfo : EIATTR_SW_WAR
	.align		4
.L_127:
        /*0050*/ 	.byte	0x04, 0x36
        /*0052*/ 	.short	(.L_129 - .L_128)
.L_128:
        /*0054*/ 	.word	0x00000008
.L_129:


//--------------------- .nv.info._Z13testKernelPtrI12TestTemplateIfELj80EfEvPKT1_S4_ --------------------------
	.section	.nv.info._Z13testKernelPtrI12TestTemplateIfELj80EfEvPKT1_S4_,"",@"SHT_CUDA_INFO"
	.sectionflags	@""
	.align	4


	//----- nvinfo : EIATTR_CUDA_API_VERSION
	.align		4
        /*0000*/ 	.byte	0x04, 0x37
        /*0002*/ 	.short	(.L_131 - .L_130)
.L_130:
        /*0004*/ 	.word	0x00000082


	//----- nvinfo : EIATTR_KPARAM_INFO
	.align		4
.L_131:
        /*0008*/ 	.byte	0x04, 0x17
        /*000a*/ 	.short	(.L_133 - .L_132)
.L_132:
        /*000c*/ 	.word	0x00000000
        /*0010*/ 	.short	0x0001
        /*0012*/ 	.short	0x0008
        /*0014*/ 	.byte	0x00, 0xf5, 0x21, 0x00


	//----- nvinfo : EIATTR_KPARAM_INFO
	.align		4
.L_133:
        /*0018*/ 	.byte	0x04, 0x17
        /*001a*/ 	.short	(.L_135 - .L_134)
.L_134:
        /*001c*/ 	.word	0x00000000
        /*0020*/ 	.short	0x0000
        /*0022*/ 	.short	0x0000
        /*0024*/ 	.byte	0x00, 0xf5, 0x21, 0x00


	//----- nvinfo : EIATTR_SPARSE_MMA_MASK
	.align		4
.L_135:
        /*0028*/ 	.byte	0x03, 0x50
        /*002a*/ 	.short	0x0000


	//----- nvinfo : EIATTR_MAXREG_COUNT
	.align		4
        /*002c*/ 	.byte	0x03, 0x1b
        /*002e*/ 	.short	0x00ff


	//----- nvinfo : EIATTR_MERCURY_ISA_VERSION
	.align		4
        /*0030*/ 	.byte	0x03, 0x5f
        /*0032*/ 	.short	0x0101


	//----- nvinfo : EIATTR_VRC_CTA_INIT_COUNT
	.align		4
        /*0034*/ 	.byte	0x02, 0x4a
	.zero		1
	.zero		1


	//----- nvinfo : EIATTR_EXIT_INSTR_OFFSETS
	.align		4
        /*0038*/ 	.byte	0x04, 0x1c
        /*003a*/ 	.short	(.L_137 - .L_136)


	//   ....[0]....
.L_136:
        /*003c*/ 	.word	0x00000010


	//----- nvinfo : EIATTR_CBANK_PARAM_SIZE
	.align		4
.L_137:
        /*0040*/ 	.byte	0x03, 0x19
        /*0042*/ 	.short	0x0010


	//----- nvinfo : EIATTR_PARAM_CBANK
	.align		4
        /*0044*/ 	.byte	0x04, 0x0a
        /*0046*/ 	.short	(.L_139 - .L_138)
	.align		4
.L_138:
        /*0048*/ 	.word	index@(.nv.constant0._Z13testKernelPtrI12TestTemplateIfELj80EfEvPKT1_S4_)
        /*004c*/ 	.short	0x0380
        /*004e*/ 	.short	0x0010


	//----- nvinfo : EIATTR_SW_WAR
	.align		4
.L_139:
        /*0050*/ 	.byte	0x04, 0x36
        /*0052*/ 	.short	(.L_141 - .L_140)
.L_140:
        /*0054*/ 	.word	0x00000008
.L_141:


//--------------------- .nv.info._Z13testKernelPtrI8TestNameLj80EfEvPKT1_S3_ --------------------------
	.section	.nv.info._Z13testKernelPtrI8TestNameLj80EfEvPKT1_S3_,"",@"SHT_CUDA_INFO"
	.sectionflags	@""
	.align	4


	//----- nvinfo : EIATTR_CUDA_API_VERSION
	.align		4
        /*0000*/ 	.byte	0x04, 0x37
        /*0002*/ 	.short	(.L_143 - .L_142)
.L_142:
        /*0004*/ 	.word	0x00000082


	//----- nvinfo : EIATTR_KPARAM_INFO
	.align		4
.L_143:
        /*0008*/ 	.byte	0x04, 0x17
        /*000a*/ 	.short	(.L_145 - .L_144)
.L_144:
        /*000c*/ 	.word	0x00000000
        /*0010*/ 	.short	0x0001
        /*0012*/ 	.short	0x0008
        /*0014*/ 	.byte	0x00, 0xf5, 0x21, 0x00


	//----- nvinfo : EIATTR_KPARAM_INFO
	.align		4
.L_145:
        /*0018*/ 	.byte	0x04, 0x17
        /*001a*/ 	.short	(.L_147 - .L_146)
.L_146:
        /*001c*/ 	.word	0x00000000
        /*0020*/ 	.short	0x0000
        /*0022*/ 	.short	0x0000
        /*0024*/ 	.byte	0x00, 0xf5, 0x21, 0x00


	//----- nvinfo : EIATTR_SPARSE_MMA_MASK
	.align		4
.L_147:
        /*0028*/ 	.byte	0x03, 0x50
        /*002a*/ 	.short	0x0000


	//----- nvinfo : EIATTR_MAXREG_COUNT
	.align		4
        /*002c*/ 	.byte	0x03, 0x1b
        /*002e*/ 	.short	0x00ff


	//----- nvinfo : EIATTR_MERCURY_ISA_VERSION
	.align		4
        /*0030*/ 	.byte	0x03, 0x5f
        /*0032*/ 	.short	0x0101


	//----- nvinfo : EIATTR_VRC_CTA_INIT_COUNT
	.align		4
        /*0034*/ 	.byte	0x02, 0x4a
	.zero		1
	.zero		1


	//----- nvinfo : EIATTR_EXIT_INSTR_OFFSETS
	.align		4
        /*0038*/ 	.byte	0x04, 0x1c
        /*003a*/ 	.short	(.L_149 - .L_148)


	//   ....[0]....
.L_148:
        /*003c*/ 	.word	0x00000010


	//----- nvinfo : EIATTR_CBANK_PARAM_SIZE
	.align		4
.L_149:
        /*0040*/ 	.byte	0x03, 0x19
        /*0042*/ 	.short	0x0010


	//----- nvinfo : EIATTR_PARAM_CBANK
	.align		4
        /*0044*/ 	.byte	0x04, 0x0a
        /*0046*/ 	.short	(.L_151 - .L_150)
	.align		4
.L_150:
        /*0048*/ 	.word	index@(.nv.constant0._Z13testKernelPtrI8TestNameLj80EfEvPKT1_S3_)
        /*004c*/ 	.short	0x0380
        /*004e*/ 	.short	0x0010


	//----- nvinfo : EIATTR_SW_WAR
	.align		4
.L_151:
        /*0050*/ 	.byte	0x04, 0x36
        /*0052*/ 	.short	(.L_153 - .L_152)
.L_152:
        /*0054*/ 	.word	0x00000008
.L_153:


//--------------------- .nv.info._Z10testKernelI12TestTemplateIiEEvT_S2_i --------------------------
	.section	.nv.info._Z10testKernelI12TestTemplateIiEEvT_S2_i,"",@"SHT_CUDA_INFO"
	.sectionflags	@""
	.align	4


	//----- nvinfo : EIATTR_CUDA_API_VERSION
	.align		4
        /*0000*/ 	.byte	0x04, 0x37
        /*0002*/ 	.short	(.L_155 - .L_154)
.L_154:
        /*0004*/ 	.word	0x00000082


	//----- nvinfo : EIATTR_KPARAM_INFO
	.align		4
.L_155:
        /*0008*/ 	.byte	0x04, 0x17
        /*000a*/ 	.short	(.L_157 - .L_156)
.L_156:
        /*000c*/ 	.word	0x00000000
        /*0010*/ 	.short	0x0002
        /*0012*/ 	.short	0x0008
        /*0014*/ 	.byte	0x00, 0xf0, 0x11, 0x00


	//----- nvinfo : EIATTR_KPARAM_INFO
	.align		4
.L_157:
        /*0018*/ 	.byte	0x04, 0x17
        /*001a*/ 	.short	(.L_159 - .L_158)
.L_158:
        /*001c*/ 	.word	0x00000000
        /*0020*/ 	.short	0x0001
        /*0022*/ 	.short	0x0004
        /*0024*/ 	.byte	0x00, 0xf0, 0x11, 0x00


	//----- nvinfo : EIATTR_KPARAM_INFO
	.align		4
.L_159:
        /*0028*/ 	.byte	0x04, 0x17
        /*002a*/ 	.short	(.L_161 - .L_160)
.L_160:
        /*002c*/ 	.word	0x00000000
        /*0030*/ 	.short	0x0000
        /*0032*/ 	.short	0x0000
        /*0034*/ 	.byte	0x00, 0xf0, 0x11, 0x00


	//----- nvinfo : EIATTR_SPARSE_MMA_MASK
	.align		4
.L_161:
        /*0038*/ 	.byte	0x03, 0x50
        /*003a*/ 	.short	0x0000


	//----- nvinfo : EIATTR_MAXREG_COUNT
	.align		4
        /*003c*/ 	.byte	0x03, 0x1b
        /*003e*/ 	.short	0x00ff


	//----- nvinfo : EIATTR_MERCURY_ISA_VERSION
	.align		4
        /*0040*/ 	.byte	0x03, 0x5f
        /*0042*/ 	.short	0x0101


	//----- nvinfo : EIATTR_VRC_CTA_INIT_COUNT
	.align		4
        /*0044*/ 	.byte	0x02, 0x4a
	.zero		1
	.zero		1


	//----- nvinfo : EIATTR_EXIT_INSTR_OFFSETS
	.align		4
        /*0048*/ 	.byte	0x04, 0x1c
        /*004a*/ 	.short	(.L_163 - .L_162)


	//   ....[0]....
.L_162:
        /*004c*/ 	.word	0x00000010


	//----- nvinfo : EIATTR_CBANK_PARAM_SIZE
	.align		4
.L_163:
        /*0050*/ 	.byte	0x03, 0x19
        /*0052*/ 	.short	0x000c


	//----- nvinfo : EIATTR_PARAM_CBANK
	.align		4
        /*0054*/ 	.byte	0x04, 0x0a
        /*0056*/ 	.short	(.L_165 - .L_164)
	.align		4
.L_164:
        /*0058*/ 	.word	index@(.nv.constant0._Z10testKernelI12TestTemplateIiEEvT_S2_i)
        /*005c*/ 	.short	0x0380
        /*005e*/ 	.short	0x000c


	//----- nvinfo : EIATTR_SW_WAR
	.align		4
.L_165:
        /*0060*/ 	.byte	0x04, 0x36
        /*0062*/ 	.short	(.L_167 - .L_166)
.L_166:
        /*0064*/ 	.word	0x00000008
.L_167:


//--------------------- .nv.info._Z10testKernelIiEvT_S0_i --------------------------
	.section	.nv.info._Z10testKernelIiEvT_S0_i,"",@"SHT_CUDA_INFO"
	.sectionflags	@""
	.align	4


	//----- nvinfo : EIATTR_CUDA_API_VERSION
	.align		4
        /*0000*/ 	.byte	0x04, 0x37
        /*0002*/ 	.short	(.L_169 - .L_168)
.L_168:
        /*0004*/ 	.word	0x00000082


	//----- nvinfo : EIATTR_KPARAM_INFO
	.align		4
.L_169:
        /*0008*/ 	.byte	0x04, 0x17
        /*000a*/ 	.short	(.L_171 - .L_170)
.L_170:
        /*000c*/ 	.word	0x00000000
        /*0010*/ 	.short	0x0002
        /*0012*/ 	.short	0x0008
        /*0014*/ 	.byte	0x00, 0xf0, 0x11, 0x00


	//----- nvinfo : EIATTR_KPARAM_INFO
	.align		4
.L_171:
        /*0018*/ 	.byte	0x04, 0x17
        /*001a*/ 	.short	(.L_173 - .L_172)
.L_172:
        /*001c*/ 	.word	0x00000000
        /*0020*/ 	.short	0x0001
        /*0022*/ 	.short	0x0004
        /*0024*/ 	.byte	0x00, 0xf0, 0x11, 0x00


	//----- nvinfo : EIATTR_KPARAM_INFO
	.align		4
.L_173:
        /*0028*/ 	.byte	0x04, 0x17
        /*002a*/ 	.short	(.L_175 - .L_174)
.L_174:
        /*002c*/ 	.word	0x00000000
        /*0030*/ 	.short	0x0000
        /*0032*/ 	.short	0x0000
        /*0034*/ 	.byte	0x00, 0xf0, 0x11, 0x00


	//----- nvinfo : EIATTR_SPARSE_MMA_MASK
	.align		4
.L_175:
        /*0038*/ 	.byte	0x03, 0x50
        /*003a*/ 	.short	0x0000


	//----- nvinfo : EIATTR_MAXREG_COUNT
	.align		4
        /*003c*/ 	.byte	0x03, 0x1b
        /*003e*/ 	.short	0x00ff


	//----- nvinfo : EIATTR_MERCURY_ISA_VERSION
	.align		4
        /*0040*/ 	.byte	0x03, 0x5f
        /*0042*/ 	.short	0x0101


	//----- nvinfo : EIATTR_VRC_CTA_INIT_COUNT
	.align		4
        /*0044*/ 	.byte	0x02, 0x4a
	.zero		1
	.zero		1


	//----- nvinfo : EIATTR_EXIT_INSTR_OFFSETS
	.align		4
        /*0048*/ 	.byte	0x04, 0x1c
        /*004a*/ 	.short	(.L_177 - .L_176)


	//   ....[0]....
.L_176:
        /*004c*/ 	.word	0x00000010


	//----- nvinfo : EIATTR_CBANK_PARAM_SIZE
	.align		4
.L_177:
        /*0050*/ 	.byte	0x03, 0x19
        /*0052*/ 	.short	0x000c


	//----- nvinfo : EIATTR_PARAM_CBANK
	.align		4
        /*0054*/ 	.byte	0x04, 0x0a
        /*0056*/ 	.short	(.L_179 - .L_178)
	.align		4
.L_178:
        /*0058*/ 	.word	index@(.nv.constant0._Z10testKernelIiEvT_S0_i)
        /*005c*/ 	.short	0x0380
        /*005e*/ 	.short	0x000c


	//----- nvinfo : EIATTR_SW_WAR
	.align		4
.L_179:
        /*0060*/ 	.byte	0x04, 0x36
        /*0062*/ 	.short	(.L_181 - .L_180)
.L_180:
        /*0064*/ 	.word	0x00000008
.L_181:


//--------------------- .nv.info._Z13testKernelPtrIiLj80E12TestTemplateIiEEvPKT1_S4_ --------------------------
	.section	.nv.info._Z13testKernelPtrIiLj80E12TestTemplateIiEEvPKT1_S4_,"",@"SHT_CUDA_INFO"
	.sectionflags	@""
	.align	4


	//----- nvinfo : EIATTR_CUDA_API_VERSION
	.align		4
        /*0000*/ 	.byte	0x04, 0x37
        /*0002*/ 	.short	(.L_183 - .L_182)
.L_182:
        /*0004*/ 	.word	0x00000082


	//----- nvinfo : EIATTR_KPARAM_INFO
	.align		4
.L_183:
        /*0008*/ 	.byte	0x04, 0x17
        /*000a*/ 	.short	(.L_185 - .L_184)
.L_184:
        /*000c*/ 	.word	0x00000000
        /*0010*/ 	.short	0x0001
        /*0012*/ 	.short	0x0008
        /*0014*/ 	.byte	0x00, 0xf5, 0x21, 0x00


	//----- nvinfo : EIATTR_KPARAM_INFO
	.align		4
.L_185:
        /*0018*/ 	.byte	0x04, 0x17
        /*001a*/ 	.short	(.L_187 - .L_186)
.L_186:
        /*001c*/ 	.word	0x00000000
        /*0020*/ 	.short	0x0000
        /*0022*/ 	.short	0x0000
        /*0024*/ 	.byte	0x00, 0xf5, 0x21, 0x00


	//----- nvinfo : EIATTR_SPARSE_MMA_MASK
	.align		4
.L_187:
        /*0028*/ 	.byte	0x03, 0x50
        /*002a*/ 	.short	0x0000


	//----- nvinfo : EIATTR_MAXREG_COUNT
	.align		4
        /*002c*/ 	.byte	0x03, 0x1b
        /*002e*/ 	.short	0x00ff


	//----- nvinfo : EIATTR_MERCURY_ISA_VERSION
	.align		4
        /*0030*/ 	.byte	0x03, 0x5f
        /*0032*/ 	.short	0x0101


	//----- nvinfo : EIATTR_VRC_CTA_INIT_COUNT
	.align		4
        /*0034*/ 	.byte	0x02, 0x4a
	.zero		1
	.zero		1


	//----- nvinfo : EIATTR_EXIT_INSTR_OFFSETS
	.align		4
        /*0038*/ 	.byte	0x04, 0x1c
        /*003a*/ 	.short	(.L_189 - .L_188)


	//   ....[0]....
.L_188:
        /*003c*/ 	.word	0x00000010


	//----- nvinfo : EIATTR_CBANK_PARAM_SIZE
	.align		4
.L_189:
        /*0040*/ 	.byte	0x03, 0x19
        /*0042*/ 	.short	0x0010


	//----- nvinfo : EIATTR_PARAM_CBANK
	.align		4
        /*0044*/ 	.byte	0x04, 0x0a
        /*0046*/ 	.short	(.L_191 - .L_190)
	.align		4
.L_190:
        /*0048*/ 	.word	index@(.nv.constant0._Z13testKernelPtrIiLj80E12TestTemplateIiEEvPKT1_S4_)
        /*004c*/ 	.short	0x0380
        /*004e*/ 	.short	0x0010


	//----- nvinfo : EIATTR_SW_WAR
	.align		4
.L_191:
        /*0050*/ 	.byte	0x04, 0x36
        /*0052*/ 	.short	(.L_193 - .L_192)
.L_192:
        /*0054*/ 	.word	0x00000008
.L_193:


//--------------------- .nv.info._Z13testKernelPtrI12TestTemplateIiELj80EiEvPKT1_S4_ --------------------------
	.section	.nv.info._Z13testKernelPtrI12TestTemplateIiELj80EiEvPKT1_S4_,"",@"SHT_CUDA_INFO"
	.sectionflags	@""
	.align	4


	//----- nvinfo : EIATTR_CUDA_API_VERSION
	.align		4
        /*0000*/ 	.byte	0x04, 0x37
        /*0002*/ 	.short	(.L_195 - .L_194)
.L_194:
        /*0004*/ 	.word	0x00000082


	//----- nvinfo : EIATTR_KPARAM_INFO
	.align		4
.L_195:
        /*0008*/ 	.byte	0x04, 0x17
        /*000a*/ 	.short	(.L_197 - .L_196)
.L_196:
        /*000c*/ 	.word	0x00000000
        /*0010*/ 	.short	0x0001
        /*0012*/ 	.short	0x0008
        /*0014*/ 	.byte	0x00, 0xf5, 0x21, 0x00


	//----- nvinfo : EIATTR_KPARAM_INFO
	.align		4
.L_197:
        /*0018*/ 	.byte	0x04, 0x17
        /*001a*/ 	.short	(.L_199 - .L_198)
.L_198:
        /*001c*/ 	.word	0x00000000
        /*0020*/ 	.short	0x0000
        /*0022*/ 	.short	0x0000
        /*0024*/ 	.byte	0x00, 0xf5, 0x21, 0x00


	//----- nvinfo : EIATTR_SPARSE_MMA_MASK
	.align		4
.L_199:
        /*0028*/ 	.byte	0x03, 0x50
        /*002a*/ 	.short	0x0000


	//----- nvinfo : EIATTR_MAXREG_COUNT
	.align		4
        /*002c*/ 	.byte	0x03, 0x1b
        /*002e*/ 	.short	0x00ff


	//----- nvinfo : EIATTR_MERCURY_ISA_VERSION
	.align		4
        /*0030*/ 	.byte	0x03, 0x5f
        /*0032*/ 	.short	0x0101


	//----- nvinfo : EIATTR_VRC_CTA_INIT_COUNT
	.align		4
        /*0034*/ 	.byte	0x02, 0x4a
	.zero		1
	.zero		1


	//----- nvinfo : EIATTR_EXIT_INSTR_OFFSETS
	.align		4
        /*0038*/ 	.byte	0x04, 0x1c
        /*003a*/ 	.short	(.L_201 - .L_200)


	//   ....[0]....
.L_200:
        /*003c*/ 	.word	0x00000010


	//----- nvinfo : EIATTR_CBANK_PARAM_SIZE
	.align		4
.L_201:
        /*0040*/ 	.byte	0x03, 0x19
        /*0042*/ 	.short	0x0010


	//----- nvinfo : EIATTR_PARAM_CBANK
	.align		4
        /*0044*/ 	.byte	0x04, 0x0a
        /*0046*/ 	.short	(.L_203 - .L_202)
	.align		4
.L_202:
        /*0048*/ 	.word	index@(.nv.constant0._Z13testKernelPtrI12TestTemplateIiELj80EiEvPKT1_S4_)
        /*004c*/ 	.short	0x0380
        /*004e*/ 	.short	0x0010


	//----- nvinfo : EIATTR_SW_WAR
	.align		4
.L_203:
        /*0050*/ 	.byte	0x04, 0x36
        /*0052*/ 	.short	(.L_205 - .L_204)
.L_204:
        /*0054*/ 	.word	0x00000008
.L_205:


//--------------------- .nv.info._Z13testKernelPtrI8TestNameLj80EiEvPKT1_S3_ --------------------------
	.section	.nv.info._Z13testKernelPtrI8TestNameLj80EiEvPKT1_S3_,"",@"SHT_CUDA_INFO"
	.sectionflags	@""
	.align	4


	//----- nvinfo : EIATTR_CUDA_API_VERSION
	.align		4
        /*0000*/ 	.byte	0x04, 0x37
        /*0002*/ 	.short	(.L_207 - .L_206)
.L_206:
        /*0004*/ 	.word	0x00000082


	//----- nvinfo : EIATTR_KPARAM_INFO
	.align		4
.L_207:
        /*0008*/ 	.byte	0x04, 0x17
        /*000a*/ 	.short	(.L_209 - .L_208)
.L_208:
        /*000c*/ 	.word	0x00000000
        /*0010*/ 	.short	0x0001
        /*0012*/ 	.short	0x0008
        /*0014*/ 	.byte	0x00, 0xf5, 0x21, 0x00


	//----- nvinfo : EIATTR_KPARAM_INFO
	.align		4
.L_209:
        /*0018*/ 	.byte	0x04, 0x17
        /*001a*/ 	.short	(.L_211 - .L_210)
.L_210:
        /*001c*/ 	.word	0x00000000
        /*0020*/ 	.short	0x0000
        /*0022*/ 	.short	0x0000
        /*0024*/ 	.byte	0x00, 0xf5, 0x21, 0x00


	//----- nvinfo : EIATTR_SPARSE_MMA_MASK
	.align		4
.L_211:
        /*0028*/ 	.byte	0x03, 0x50
        /*002a*/ 	.short	0x0000


	//----- nvinfo : EIATTR_MAXREG_COUNT
	.align		4
        /*002c*/ 	.byte	0x03, 0x1b
        /*002e*/ 	.short	0x00ff


	//----- nvinfo : EIATTR_MERCURY_ISA_VERSION
	.align		4
        /*0030*/ 	.byte	0x03, 0x5f
        /*0032*/ 	.short	0x0101


	//----- nvinfo : EIATTR_VRC_CTA_INIT_COUNT
	.align		4
        /*0034*/ 	.byte	0x02, 0x4a
	.zero		1
	.zero		1


	//----- nvinfo : EIATTR_EXIT_INSTR_OFFSETS
	.align		4
        /*0038*/ 	.byte	0x04, 0x1c
        /*003a*/ 	.short	(.L_213 - .L_212)


	//   ....[0]....
.L_212:
        /*003c*/ 	.word	0x00000010


	//----- nvinfo : EIATTR_CBANK_PARAM_SIZE
	.align		4
.L_213:
        /*0040*/ 	.byte	0x03, 0x19
        /*0042*/ 	.short	0x0010


	//----- nvinfo : EIATTR_PARAM_CBANK
	.align		4
        /*0044*/ 	.byte	0x04, 0x0a
        /*0046*/ 	.short	(.L_215 - .L_214)
	.align		4
.L_214:
        /*0048*/ 	.word	index@(.nv.constant0._Z13testKernelPtrI8TestNameLj80EiEvPKT1_S3_)
        /*004c*/ 	.short	0x0380
        /*004e*/ 	.short	0x0010


	//----- nvinfo : EIATTR_SW_WAR
	.align		4
.L_215:
        /*0050*/ 	.byte	0x04, 0x36
        /*0052*/ 	.short	(.L_217 - .L_216)
.L_216:
        /*0054*/ 	.word	0x00000008
.L_217:


//--------------------- .nv.info._Z14test_fooclass1v --------------------------
	.section	.nv.info._Z14test_fooclass1v,"",@"SHT_CUDA_INFO"
	.sectionflags	@""
	.align	4


	//----- nvinfo : EIATTR_CUDA_API_VERSION
	.align		4
        /*0000*/ 	.byte	0x04, 0x37
        /*0002*/ 	.short	(.L_219 - .L_218)
.L_218:
        /*0004*/ 	.word	0x00000082


	//----- nvinfo : EIATTR_SPARSE_MMA_MASK
	.align		4
.L_219:
        /*0008*/ 	.byte	0x03, 0x50
        /*000a*/ 	.short	0x0000


	//----- nvinfo : EIATTR_MAXREG_COUNT
	.align		4
        /*000c*/ 	.byte	0x03, 0x1b
        /*000e*/ 	.short	0x00ff


	//----- nvinfo : EIATTR_MERCURY_ISA_VERSION
	.align		4
        /*0010*/ 	.byte	0x03, 0x5f
        /*0012*/ 	.short	0x0101


	//----- nvinfo : EIATTR_VRC_CTA_INIT_COUNT
	.align		4
        /*0014*/ 	.byte	0x02, 0x4a
	.zero		1
	.zero		1


	//----- nvinfo : EIATTR_EXIT_INSTR_OFFSETS
	.align		4
        /*0018*/ 	.byte	0x04, 0x1c
        /*001a*/ 	.short	(.L_221 - .L_220)


	//   ....[0]....
.L_220:
        /*001c*/ 	.word	0x00000010


	//----- nvinfo : EIATTR_SW_WAR
	.align		4
.L_221:
        /*0020*/ 	.byte	0x04, 0x36
        /*0022*/ 	.short	(.L_223 - .L_222)
.L_222:
        /*0024*/ 	.word	0x00000008
.L_223:


//--------------------- .nv.info._Z6kernelv       --------------------------
	.section	.nv.info._Z6kernelv,"",@"SHT_CUDA_INFO"
	.sectionflags	@""
	.align	4


	//----- nvinfo : EIATTR_CUDA_API_VERSION
	.align		4
        /*0000*/ 	.byte	0x04, 0x37
        /*0002*/ 	.short	(.L_225 - .L_224)
.L_224:
        /*0004*/ 	.word	0x00000082


	//----- nvinfo : EIATTR_SPARSE_MMA_MASK
	.align		4
.L_225:
        /*0008*/ 	.byte	0x03, 0x50
        /*000a*/ 	.short	0x0000


	//----- nvinfo : EIATTR_MAXREG_COUNT
	.align		4
        /*000c*/ 	.byte	0x03, 0x1b
        /*000e*/ 	.short	0x00ff


	//----- nvinfo : EIATTR_MERCURY_ISA_VERSION
	.align		4
        /*0010*/ 	.byte	0x03, 0x5f
        /*0012*/ 	.short	0x0101


	//----- nvinfo : EIATTR_VRC_CTA_INIT_COUNT
	.align		4
        /*0014*/ 	.byte	0x02, 0x4a
	.zero		1
	.zero		1


	//----- nvinfo : EIATTR_EXIT_INSTR_OFFSETS
	.align		4
        /*0018*/ 	.byte	0x04, 0x1c
        /*001a*/ 	.short	(.L_227 - .L_226)


	//   ....[0]....
.L_226:
        /*001c*/ 	.word	0x00000010


	//----- nvinfo : EIATTR_SW_WAR
	.align		4
.L_227:
        /*0020*/ 	.byte	0x04, 0x36
        /*0022*/ 	.short	(.L_229 - .L_228)
.L_228:
        /*0024*/ 	.word	0x00000008
.L_229:


//--------------------- .nv.info._Z10testKernelI2LAEvT_S1_i --------------------------
	.section	.nv.info._Z10testKernelI2LAEvT_S1_i,"",@"SHT_CUDA_INFO"
	.sectionflags	@""
	.align	4


	//----- nvinfo : EIATTR_CUDA_API_VERSION
	.align		4
        /*0000*/ 	.byte	0x04, 0x37
        /*0002*/ 	.short	(.L_231 - .L_230)
.L_230:
        /*0004*/ 	.word	0x00000082


	//----- nvinfo : EIATTR_KPARAM_INFO
	.align		4
.L_231:
        /*0008*/ 	.byte	0x04, 0x17
        /*000a*/ 	.short	(.L_233 - .L_232)
.L_232:
        /*000c*/ 	.word	0x00000000
        /*0010*/ 	.short	0x0002
        /*0012*/ 	.short	0x0010
        /*0014*/ 	.byte	0x00, 0xf0, 0x11, 0x00


	//----- nvinfo : EIATTR_KPARAM_INFO
	.align		4
.L_233:
        /*0018*/ 	.byte	0x04, 0x17
        /*001a*/ 	.short	(.L_235 - .L_234)
.L_234:
        /*001c*/ 	.word	0x00000000
        /*0020*/ 	.short	0x0001
        /*0022*/ 	.short	0x0008
        /*0024*/ 	.byte	0x00, 0xf0, 0x21, 0x00


	//----- nvinfo : EIATTR_KPARAM_INFO
	.align		4
.L_235:
        /*0028*/ 	.byte	0x04, 0x17
        /*002a*/ 	.short	(.L_237 - .L_236)
.L_236:
        /*002c*/ 	.word	0x00000000
        /*0030*/ 	.short	0x0000
        /*0032*/ 	.short	0x0000
        /*0034*/ 	.byte	0x00, 0xf0, 0x21, 0x00


	//----- nvinfo : EIATTR_SPARSE_MMA_MASK
	.align		4
.L_237:
        /*0038*/ 	.byte	0x03, 0x50
        /*003a*/ 	.short	0x0000


	//----- nvinfo : EIATTR_MAXREG_COUNT
	.align		4
        /*003c*/ 	.byte	0x03, 0x1b
        /*003e*/ 	.short	0x00ff


	//----- nvinfo : EIATTR_MERCURY_ISA_VERSION
	.align		4
        /*0040*/ 	.byte	0x03, 0x5f
        /*0042*/ 	.short	0x0101


	//----- nvinfo : EIATTR_VRC_CTA_INIT_COUNT
	.align		4
        /*0044*/ 	.byte	0x02, 0x4a
	.zero		1
	.zero		1


	//----- nvinfo : EIATTR_EXIT_INSTR_OFFSETS
	.align		4
        /*0048*/ 	.byte	0x04, 0x1c
        /*004a*/ 	.short	(.L_239 - .L_238)


	//   ....[0]....
.L_238:
        /*004c*/ 	.word	0x00000010


	//----- nvinfo : EIATTR_CBANK_PARAM_SIZE
	.align		4
.L_239:
        /*0050*/ 	.byte	0x03, 0x19
        /*0052*/ 	.short	0x0014


	//----- nvinfo : EIATTR_PARAM_CBANK
	.align		4
        /*0054*/ 	.byte	0x04, 0x0a
        /*0056*/ 	.short	(.L_241 - .L_240)
	.align		4
.L_240:
        /*0058*/ 	.word	index@(.nv.constant0._Z10testKernelI2LAEvT_S1_i)
        /*005c*/ 	.short	0x0380
        /*005e*/ 	.short	0x0014


	//----- nvinfo : EIATTR_SW_WAR
	.align		4
.L_241:
        /*0060*/ 	.byte	0x04, 0x36
        /*0062*/ 	.short	(.L_243 - .L_242)
.L_242:
        /*0064*/ 	.word	0x00000008
.L_243:


//--------------------- .nv.info._Z13testKernelPtrI8TestNameLj80E2LAEvPKT1_S4_ --------------------------
	.section	.nv.info._Z13testKernelPtrI8TestNameLj80E2LAEvPKT1_S4_,"",@"SHT_CUDA_INFO"
	.sectionflags	@""
	.align	4


	//----- nvinfo : EIATTR_CUDA_API_VERSION
	.align		4
        /*0000*/ 	.byte	0x04, 0x37
        /*0002*/ 	.short	(.L_245 - .L_244)
.L_244:
        /*0004*/ 	.word	0x00000082


	//----- nvinfo : EIATTR_KPARAM_INFO
	.align		4
.L_245:
        /*0008*/ 	.byte	0x04, 0x17
        /*000a*/ 	.short	(.L_247 - .L_246)
.L_246:
        /*000c*/ 	.word	0x00000000
        /*0010*/ 	.short	0x0001
        /*0012*/ 	.short	0x0008
        /*0014*/ 	.byte	0x00, 0xf5, 0x21, 0x00


	//----- nvinfo : EIATTR_KPARAM_INFO
	.align		4
.L_247:
        /*0018*/ 	.byte	0x04, 0x17
        /*001a*/ 	.short	(.L_249 - .L_248)
.L_248:
        /*001c*/ 	.word	0x00000000
        /*0020*/ 	.short	0x0000
        /*0022*/ 	.short	0x0000
        /*0024*/ 	.byte	0x00, 0xf5, 0x21, 0x00


	//----- nvinfo : EIATTR_SPARSE_MMA_MASK
	.align		4
.L_249:
        /*0028*/ 	.byte	0x03, 0x50
        /*002a*/ 	.short	0x0000


	//----- nvinfo : EIATTR_MAXREG_COUNT
	.align		4
        /*002c*/ 	.byte	0x03, 0x1b
        /*002e*/ 	.short	0x00ff


	//----- nvinfo : EIATTR_MERCURY_ISA_VERSION
	.align		4
        /*0030*/ 	.byte	0x03, 0x5f
        /*0032*/ 	.short	0x0101


	//----- nvinfo : EIATTR_VRC_CTA_INIT_COUNT
	.align		4
        /*0034*/ 	.byte	0x02, 0x4a
	.zero		1
	.zero		1


	//----- nvinfo : EIATTR_EXIT_INSTR_OFFSETS
	.align		4
        /*0038*/ 	.byte	0x04, 0x1c
        /*003a*/ 	.short	(.L_251 - .L_250)


	//   ....[0]....
.L_250:
        /*003c*/ 	.word	0x00000010


	//----- nvinfo : EIATTR_CBANK_PARAM_SIZE
	.align		4
.L_251:
        /*0040*/ 	.byte	0x03, 0x19
        /*0042*/ 	.short	0x0010


	//----- nvinfo : EIATTR_PARAM_CBANK
	.align		4
        /*0044*/ 	.byte	0x04, 0x0a
        /*0046*/ 	.short	(.L_253 - .L_252)
	.align		4
.L_252:
        /*0048*/ 	.word	index@(.nv.constant0._Z13testKernelPtrI8TestNameLj80E2LAEvPKT1_S4_)
        /*004c*/ 	.short	0x0380
        /*004e*/ 	.short	0x0010


	//----- nvinfo : EIATTR_SW_WAR
	.align		4
.L_253:
        /*0050*/ 	.byte	0x04, 0x36
        /*0052*/ 	.short	(.L_255 - .L_254)
.L_254:
        /*0054*/ 	.word	0x00000008
.L_255:


//--------------------- .nv.info._Z6kernelii      --------------------------
	.section	.nv.info._Z6kernelii,"",@"SHT_CUDA_INFO"
	.sectionflags	@""
	.align	4


	//----- nvinfo : EIATTR_CUDA_API_VERSION
	.align		4
        /*0000*/ 	.byte	0x04, 0x37
        /*0002*/ 	.short	(.L_257 - .L_256)
.L_256:
        /*0004*/ 	.word	0x00000082


	//----- nvinfo : EIATTR_KPARAM_INFO
	.align		4
.L_257:
        /*0008*/ 	.byte	0x04, 0x17
        /*000a*/ 	.short	(.L_259 - .L_258)
.L_258:
        /*000c*/ 	.word	0x00000000
        /*0010*/ 	.short	0x0001
        /*0012*/ 	.short	0x0004
        /*0014*/ 	.byte	0x00, 0xf0, 0x11, 0x00


	//----- nvinfo : EIATTR_KPARAM_INFO
	.align		4
.L_259:
        /*0018*/ 	.byte	0x04, 0x17
        /*001a*/ 	.short	(.L_261 - .L_260)
.L_260:
        /*001c*/ 	.word	0x00000000
        /*0020*/ 	.short	0x0000
        /*0022*/ 	.short	0x0000
        /*0024*/ 	.byte	0x00, 0xf0, 0x11, 0x00


	//----- nvinfo : EIATTR_SPARSE_MMA_MASK
	.align		4
.L_261:
        /*0028*/ 	.byte	0x03, 0x50
        /*002a*/ 	.short	0x0000


	//----- nvinfo : EIATTR_MAXREG_COUNT
	.align		4
        /*002c*/ 	.byte	0x03, 0x1b
        /*002e*/ 	.short	0x00ff


	//----- nvinfo : EIATTR_MERCURY_ISA_VERSION
	.align		4
        /*0030*/ 	.byte	0x03, 0x5f
        /*0032*/ 	.short	0x0101


	//----- nvinfo : EIATTR_VRC_CTA_INIT_COUNT
	.align		4
        /*0034*/ 	.byte	0x02, 0x4a
	.zero		1
	.zero		1


	//----- nvinfo : EIATTR_EXIT_INSTR_OFFSETS
	.align		4
        /*0038*/ 	.byte	0x04, 0x1c
        /*003a*/ 	.short	(.L_263 - .L_262)


	//   ....[0]....
.L_262:
        /*003c*/ 	.word	0x00000010


	//----- nvinfo : EIATTR_CBANK_PARAM_SIZE
	.align		4
.L_263:
        /*0040*/ 	.byte	0x03, 0x19
        /*0042*/ 	.short	0x0008


	//----- nvinfo : EIATTR_PARAM_CBANK
	.align		4
        /*0044*/ 	.byte	0x04, 0x0a
        /*0046*/ 	.short	(.L_265 - .L_264)
	.align		4
.L_264:
        /*0048*/ 	.word	index@(.nv.constant0._Z6kernelii)
        /*004c*/ 	.short	0x0380
        /*004e*/ 	.short	0x0008


	//----- nvinfo : EIATTR_SW_WAR
	.align		4
.L_265:
        /*0050*/ 	.byte	0x04, 0x36
        /*0052*/ 	.short	(.L_267 - .L_266)
.L_266:
        /*0054*/ 	.word	0x00000008
.L_267:


//--------------------- .nv.callgraph             --------------------------
	.section	.nv.callgraph,"",@"SHT_CUDA_CALLGRAPH"
	.align	4
	.sectionentsize	8
	.align		4
        /*0000*/ 	.word	0x00000000
	.align		4
        /*0004*/ 	.word	0xffffffff
	.align		4
        /*0008*/ 	.word	0x00000000
	.align		4
        /*000c*/ 	.word	0xfffffffe
	.align		4
        /*0010*/ 	.word	0x00000000
	.align		4
        /*0014*/ 	.word	0xfffffffd
	.align		4
        /*0018*/ 	.word	0x00000000
	.align		4
        /*001c*/ 	.word	0xfffffffc


//--------------------- .text._Z10testKernelI12TestTemplateIfEEvT_S2_i --------------------------
	.section	.text._Z10testKernelI12TestTemplateIfEEvT_S2_i,"ax",@progbits
	.align	128
        .global         _Z10testKernelI12TestTemplateIfEEvT_S2_i
        .type           _Z10testKernelI12TestTemplateIfEEvT_S2_i,@function
        .size           _Z10testKernelI12TestTemplateIfEEvT_S2_i,(.L_x_15 - _Z10testKernelI12TestTemplateIfEEvT_S2_i)
        .other          _Z10testKernelI12TestTemplateIfEEvT_S2_i,@"STO_CUDA_ENTRY STV_DEFAULT"
_Z10testKernelI12TestTemplateIfEEvT_S2_i:
.text._Z10testKernelI12TestTemplateIfEEvT_S2_i:
[----:B------:R-:W-:Y:S01]  /*0000*/  LDC R1, c[0x0][0x37c] ;  /* 0x0000df00ff017b82 */ /* 0x000fe20000000800 */
[----:B------:R-:W-:Y:S05]  /*0010*/  EXIT ;  /* 0x000000000000794d */ /* 0x000fea0003800000 */
.L_x_0:
[----:B------:R-:W-:-:S00]  /*0020*/  BRA `(.L_x_0) ;  /* 0xfffffffc00fc7947 */ /* 0x000fc0000383ffff */
[----:B------:R-:W-:-:S00]  /*0030*/  NOP ;  /* 0x0000000000007918 */ /* 0x000fc00000000000 */
        /* <DEDUP_REMOVED lines=12> */
.L_x_15:


//--------------------- .text._Z10testKernelIfEvT_S0_i --------------------------
	.section	.text._Z10testKernelIfEvT_S0_i,"ax",@progbits
	.align	128
        .global         _Z10testKernelIfEvT_S0_i
        .type           _Z10testKernelIfEvT_S0_i,@function
        .size           _Z10testKernelIfEvT_S0_i,(.L_x_16 - _Z10testKernelIfEvT_S0_i)
        .other          _Z10testKernelIfEvT_S0_i,@"STO_CUDA_ENTRY STV_DEFAULT"
_Z10testKernelIfEvT_S0_i:
.text._Z10testKernelIfEvT_S0_i:
[----:B------:R-:W-:Y:S01]  /*0000*/  LDC R1, c[0x0][0x37c] ;  /* 0x0000df00ff017b82 */ /* 0x000fe20000000800 */
[----:B------:R-:W-:Y:S05]  /*0010*/  EXIT ;  /* 0x000000000000794d */ /* 0x000fea0003800000 */
.L_x_1:
        /* <DEDUP_REMOVED lines=14> */
.L_x_16:


//--------------------- .text._Z13testKernelPtrIfLj80E12TestTemplateIfEEvPKT1_S4_ --------------------------
	.section	.text._Z13testKernelPtrIfLj80E12TestTemplateIfEEvPKT1_S4_,"ax",@progbits
	.align	128
        .global         _Z13testKernelPtrIfLj80E12TestTemplateIfEEvPKT1_S4_
        .type           _Z13testKernelPtrIfLj80E12TestTemplateIfEEvPKT1_S4_,@function
        .size           _Z13testKernelPtrIfLj80E12TestTemplateIfEEvPKT1_S4_,(.L_x_17 - _Z13testKernelPtrIfLj80E12TestTemplateIfEEvPKT1_S4_)
        .other          _Z13testKernelPtrIfLj80E12TestTemplateIfEEvPKT1_S4_,@"STO_CUDA_ENTRY STV_DEFAULT"
_Z13testKernelPtrIfLj80E12TestTemplateIfEEvPKT1_S4_:
.text._Z13testKernelPtrIfLj80E12TestTemplateIfEEvPKT1_S4_:
[----:B------:R-:W-:Y:S01]  /*0000*/  LDC R1, c[0x0][0x37c] ;  /* 0x0000df00ff017b82 */ /* 0x000fe20000000800 */
[----:B------:R-:W-:Y:S05]  /*0010*/  EXIT ;  /* 0x000000000000794d */ /* 0x000fea0003800000 */
.L_x_2:
        /* <DEDUP_REMOVED lines=14> */
.L_x_17:


//--------------------- .text._Z13testKernelPtrI12TestTemplateIfELj80EfEvPKT1_S4_ --------------------------
	.section	.text._Z13testKernelPtrI12TestTemplateIfELj80EfEvPKT1_S4_,"ax",@progbits
	.align	128
        .global         _Z13testKernelPtrI12TestTemplateIfELj80EfEvPKT1_S4_
        .type           _Z13testKernelPtrI12TestTemplateIfELj80EfEvPKT1_S4_,@function
        .size           _Z13testKernelPtrI12TestTemplateIfELj80EfEvPKT1_S4_,(.L_x_18 - _Z13testKernelPtrI12TestTemplateIfELj80EfEvPKT1_S4_)
        .other          _Z13testKernelPtrI12TestTemplateIfELj80EfEvPKT1_S4_,@"STO_CUDA_ENTRY STV_DEFAULT"
_Z13testKernelPtrI12TestTemplateIfELj80EfEvPKT1_S4_:
.text._Z13testKernelPtrI12TestTemplateIfELj80EfEvPKT1_S4_:
[----:B------:R-:W-:Y:S01]  /*0000*/  LDC R1, c[0x0][0x37c] ;  /* 0x0000df00ff017b82 */ /* 0x000fe20000000800 */
[----:B------:R-:W-:Y:S05]  /*0010*/  EXIT ;  /* 0x000000000000794d */ /* 0x000fea0003800000 */
.L_x_3:
        /* <DEDUP_REMOVED lines=14> */
.L_x_18:


//--------------------- .text._Z13testKernelPtrI8TestNameLj80EfEvPKT1_S3_ --------------------------
	.section	.text._Z13testKernelPtrI8TestNameLj80EfEvPKT1_S3_,"ax",@progbits
	.align	128
        .global         _Z13testKernelPtrI8TestNameLj80EfEvPKT1_S3_
        .type           _Z13testKernelPtrI8TestNameLj80EfEvPKT1_S3_,@function
        .size           _Z13testKernelPtrI8TestNameLj80EfEvPKT1_S3_,(.L_x_19 - _Z13testKernelPtrI8TestNameLj80EfEvPKT1_S3_)
        .other          _Z13testKernelPtrI8TestNameLj80EfEvPKT1_S3_,@"STO_CUDA_ENTRY STV_DEFAULT"
_Z13testKernelPtrI8TestNameLj80EfEvPKT1_S3_:
.text._Z13testKernelPtrI8TestNameLj80EfEvPKT1_S3_:
[----:B------:R-:W-:Y:S01]  /*0000*/  LDC R1, c[0x0][0x37c] ;  /* 0x0000df00ff017b82 */ /* 0x000fe20000000800 */
[----:B------:R-:W-:Y:S05]  /*0010*/  EXIT ;  /* 0x000000000000794d */ /* 0x000fea0003800000 */
.L_x_4:
        /* <DEDUP_REMOVED lines=14> */
.L_x_19:


//--------------------- .text._Z10testKernelI12TestTemplateIiEEvT_S2_i --------------------------
	.section	.text._Z10testKernelI12TestTemplateIiEEvT_S2_i,"ax",@progbits
	.align	128
        .global         _Z10testKernelI12TestTemplateIiEEvT_S2_i
        .type           _Z10testKernelI12TestTemplateIiEEvT_S2_i,@function
        .size           _Z10testKernelI12TestTemplateIiEEvT_S2_i,(.L_x_20 - _Z10testKernelI12TestTemplateIiEEvT_S2_i)
        .other          _Z10testKernelI12TestTemplateIiEEvT_S2_i,@"STO_CUDA_ENTRY STV_DEFAULT"
_Z10testKernelI12TestTemplateIiEEvT_S2_i:
.text._Z10testKernelI12TestTemplateIiEEvT_S2_i:
[----:B------:R-:W-:Y:S01]  /*0000*/  LDC R1, c[0x0][0x37c] ;  /* 0x0000df00ff017b82 */ /* 0x000fe20000000800 */
[----:B------:R-:W-:Y:S05]  /*0010*/  EXIT ;  /* 0x000000000000794d */ /* 0x000fea0003800000 */
.L_x_5:
        /* <DEDUP_REMOVED lines=14> */
.L_x_20:


//--------------------- .text._Z10testKernelIiEvT_S0_i --------------------------
	.section	.text._Z10testKernelIiEvT_S0_i,"ax",@progbits
	.align	128
        .global         _Z10testKernelIiEvT_S0_i
        .type           _Z10testKernelIiEvT_S0_i,@function
        .size           _Z10testKernelIiEvT_S0_i,(.L_x_21 - _Z10testKernelIiEvT_S0_i)
        .other          _Z10testKernelIiEvT_S0_i,@"STO_CUDA_ENTRY STV_DEFAULT"
_Z10testKernelIiEvT_S0_i:
.text._Z10testKernelIiEvT_S0_i:
[----:B------:R-:W-:Y:S01]  /*0000*/  LDC R1, c[0x0][0x37c] ;  /* 0x0000df00ff017b82 */ /* 0x000fe20000000800 */
[----:B------:R-:W-:Y:S05]  /*0010*/  EXIT ;  /* 0x000000000000794d */ /* 0x000fea0003800000 */
.L_x_6:
        /* <DEDUP_REMOVED lines=14> */
.L_x_21:


//--------------------- .text._Z13testKernelPtrIiLj80E12TestTemplateIiEEvPKT1_S4_ --------------------------
	.section	.text._Z13testKernelPtrIiLj80E12TestTemplateIiEEvPKT1_S4_,"ax",@progbits
	.align	128
        .global         _Z13testKernelPtrIiLj80E12TestTemplateIiEEvPKT1_S4_
        .type           _Z13testKernelPtrIiLj80E12TestTemplateIiEEvPKT1_S4_,@function
        .size           _Z13testKernelPtrIiLj80E12TestTemplateIiEEvPKT1_S4_,(.L_x_22 - _Z13testKernelPtrIiLj80E12TestTemplateIiEEvPKT1_S4_)
        .other          _Z13testKernelPtrIiLj80E12TestTemplateIiEEvPKT1_S4_,@"STO_CUDA_ENTRY STV_DEFAULT"
_Z13testKernelPtrIiLj80E12TestTemplateIiEEvPKT1_S4_:
.text._Z13testKernelPtrIiLj80E12TestTemplateIiEEvPKT1_S4_:
[----:B------:R-:W-:Y:S01]  /*0000*/  LDC R1, c[0x0][0x37c] ;  /* 0x0000df00ff017b82 */ /* 0x000fe20000000800 */
[----:B------:R-:W-:Y:S05]  /*0010*/  EXIT ;  /* 0x000000000000794d */ /* 0x000fea0003800000 */
.L_x_7:
        /* <DEDUP_REMOVED lines=14> */
.L_x_22:


//--------------------- .text._Z13testKernelPtrI12TestTemplateIiELj80EiEvPKT1_S4_ --------------------------
	.section	.text._Z13testKernelPtrI12TestTemplateIiELj80EiEvPKT1_S4_,"ax",@progbits
	.align	128
        .global         _Z13testKernelPtrI12TestTemplateIiELj80EiEvPKT1_S4_
        .type           _Z13testKernelPtrI12TestTemplateIiELj80EiEvPKT1_S4_,@function
        .size           _Z13testKernelPtrI12TestTemplateIiELj80EiEvPKT1_S4_,(.L_x_23 - _Z13testKernelPtrI12TestTemplateIiELj80EiEvPKT1_S4_)
        .other          _Z13testKernelPtrI12TestTemplateIiELj80EiEvPKT1_S4_,@"STO_CUDA_ENTRY STV_DEFAULT"
_Z13testKernelPtrI12TestTemplateIiELj80EiEvPKT1_S4_:
.text._Z13testKernelPtrI12TestTemplateIiELj80EiEvPKT1_S4_:
[----:B------:R-:W-:Y:S01]  /*0000*/  LDC R1, c[0x0][0x37c] ;  /* 0x0000df00ff017b82 */ /* 0x000fe20000000800 */
[----:B------:R-:W-:Y:S05]  /*0010*/  EXIT ;  /* 0x000000000000794d */ /* 0x000fea0003800000 */
.L_x_8:
        /* <DEDUP_REMOVED lines=14> */
.L_x_23:


//--------------------- .text._Z13testKernelPtrI8TestNameLj80EiEvPKT1_S3_ --------------------------
	.section	.text._Z13testKernelPtrI8TestNameLj80EiEvPKT1_S3_,"ax",@progbits
	.align	128
        .global         _Z13testKernelPtrI8TestNameLj80EiEvPKT1_S3_
        .type           _Z13testKernelPtrI8TestNameLj80EiEvPKT1_S3_,@function
        .size           _Z13testKernelPtrI8TestNameLj80EiEvPKT1_S3_,(.L_x_24 - _Z13testKernelPtrI8TestNameLj80EiEvPKT1_S3_)
        .other          _Z13testKernelPtrI8TestNameLj80EiEvPKT1_S3_,@"STO_CUDA_ENTRY STV_DEFAULT"
_Z13testKernelPtrI8TestNameLj80EiEvPKT1_S3_:
.text._Z13testKernelPtrI8TestNameLj80EiEvPKT1_S3_:
[----:B------:R-:W-:Y:S01]  /*0000*/  LDC R1, c[0x0][0x37c] ;  /* 0x0000df00ff017b82 */ /* 0x000fe20000000800 */
[----:B------:R-:W-:Y:S05]  /*0010*/  EXIT ;  /* 0x000000000000794d */ /* 0x000fea0003800000 */
.L_x_9:
        /* <DEDUP_REMOVED lines=14> */
.L_x_24:


//--------------------- .text._Z14test_fooclass1v --------------------------
	.section	.text._Z14test_fooclass1v,"ax",@progbits
	.align	128
        .global         _Z14test_fooclass1v
        .type           _Z14test_fooclass1v,@function
        .size           _Z14test_fooclass1v,(.L_x_25 - _Z14test_fooclass1v)
        .other          _Z14test_fooclass1v,@"STO_CUDA_ENTRY STV_DEFAULT"
_Z14test_fooclass1v:
.text._Z14test_fooclass1v:
[----:B------:R-:W-:Y:S01]  /*0000*/  LDC R1, c[0x0][0x37c] ;  /* 0x0000df00ff017b82 */ /* 0x000fe20000000800 */
[----:B------:R-:W-:Y:S05]  /*0010*/  EXIT ;  /* 0x000000000000794d */ /* 0x000fea0003800000 */
.L_x_10:
        /* <DEDUP_REMOVED lines=14> */
.L_x_25:


//--------------------- .text._Z6kernelv          --------------------------
	.section	.text._Z6kernelv,"ax",@progbits
	.align	128
        .global         _Z6kernelv
        .type           _Z6kernelv,@function
        .size           _Z6kernelv,(.L_x_26 - _Z6kernelv)
        .other          _Z6kernelv,@"STO_CUDA_ENTRY STV_DEFAULT"
_Z6kernelv:
.text._Z6kernelv:
[----:B------:R-:W-:Y:S01]  /*0000*/  LDC R1, c[0x0][0x37c] ;  /* 0x0000df00ff017b82 */ /* 0x000fe20000000800 */
[----:B------:R-:W-:Y:S05]  /*0010*/  EXIT ;  /* 0x000000000000794d */ /* 0x000fea0003800000 */
.L_x_11:
        /* <DEDUP_REMOVED lines=14> */
.L_x_26:


//--------------------- .text._Z10testKernelI2LAEvT_S1_i --------------------------
	.section	.text._Z10testKernelI2LAEvT_S1_i,"ax",@progbits
	.align	128
        .global         _Z10testKernelI2LAEvT_S1_i
        .type           _Z10testKernelI2LAEvT_S1_i,@function
        .size           _Z10testKernelI2LAEvT_S1_i,(.L_x_27 - _Z10testKernelI2LAEvT_S1_i)
        .other          _Z10testKernelI2LAEvT_S1_i,@"STO_CUDA_ENTRY STV_DEFAULT"
_Z10testKernelI2LAEvT_S1_i:
.text._Z10testKernelI2LAEvT_S1_i:
[----:B------:R-:W-:Y:S01]  /*0000*/  LDC R1, c[0x0][0x37c] ;  /* 0x0000df00ff017b82 */ /* 0x000fe20000000800 */
[----:B------:R-:W-:Y:S05]  /*0010*/  EXIT ;  /* 0x000000000000794d */ /* 0x000fea0003800000 */
.L_x_12:
        /* <DEDUP_REMOVED lines=14> */
.L_x_27:


//--------------------- .text._Z13testKernelPtrI8TestNameLj80E2LAEvPKT1_S4_ --------------------------
	.section	.text._Z13testKernelPtrI8TestNameLj80E2LAEvPKT1_S4_,"ax",@progbits
	.align	128
        .global         _Z13testKernelPtrI8TestNameLj80E2LAEvPKT1_S4_
        .type           _Z13testKernelPtrI8TestNameLj80E2LAEvPKT1_S4_,@function
        .size           _Z13testKernelPtrI8TestNameLj80E2LAEvPKT1_S4_,(.L_x_28 - _Z13testKernelPtrI8TestNameLj80E2LAEvPKT1_S4_)
        .other          _Z13testKernelPtrI8TestNameLj80E2LAEvPKT1_S4_,@"STO_CUDA_ENTRY STV_DEFAULT"
_Z13testKernelPtrI8TestNameLj80E2LAEvPKT1_S4_:
.text._Z13testKernelPtrI8TestNameLj80E2LAEvPKT1_S4_:
[----:B------:R-:W-:Y:S01]  /*0000*/  LDC R1, c[0x0][0x37c] ;  /* 0x0000df00ff017b82 */ /* 0x000fe20000000800 */
[----:B------:R-:W-:Y:S05]  /*0010*/  EXIT ;  /* 0x000000000000794d */ /* 0x000fea0003800000 */
.L_x_13:
        /* <DEDUP_REMOVED lines=14> */
.L_x_28:


//--------------------- .text._Z6kernelii         --------------------------
	.section	.text._Z6kernelii,"ax",@progbits
	.align	128
        .global         _Z6kernelii
        .type           _Z6kernelii,@function
        .size           _Z6kernelii,(.L_x_29 - _Z6kernelii)
        .other          _Z6kernelii,@"STO_CUDA_ENTRY STV_DEFAULT"
_Z6kernelii:
.text._Z6kernelii:
[----:B------:R-:W-:Y:S01]  /*0000*/  LDC R1, c[0x0][0x37c] ;  /* 0x0000df00ff017b82 */ /* 0x000fe20000000800 */
[----:B------:R-:W-:Y:S05]  /*0010*/  EXIT ;  /* 0x000000000000794d */ /* 0x000fea0003800000 */
.L_x_14:
        /* <DEDUP_REMOVED lines=14> */
.L_x_29:


//--------------------- .nv.shared.reserved.0     --------------------------
	.section	.nv.shared.reserved.0,"aw",@nobits
	.weak		__nv_reservedSMEM_offset_0_alias
	.size		__nv_reservedSMEM_offset_0_alias, 0, 64
	.other		__nv_reservedSMEM_offset_0_alias,@"STO_CUDA_RESERVED_SHARED STV_DEFAULT"
__nv_reservedSMEM_offset_0_alias:
	.zero		0
	.zero		64


//--------------------- .nv.constant0._Z10testKernelI12TestTemplateIfEEvT_S2_i --------------------------
	.section	.nv.constant0._Z10testKernelI12TestTemplateIfEEvT_S2_i,"a",@progbits
	.sectionflags	@""
	.align	4
.nv.constant0._Z10testKernelI12TestTemplateIfEEvT_S2_i:
	.zero		908


//--------------------- .nv.constant0._Z10testKernelIfEvT_S0_i --------------------------
	.section	.nv.constant0._Z10testKernelIfEvT_S0_i,"a",@progbits
	.sectionflags	@""
	.align	4
.nv.constant0._Z10testKernelIfEvT_S0_i:
	.zero		908


//--------------------- .nv.constant0._Z13testKernelPtrIfLj80E12TestTemplateIfEEvPKT1_S4_ --------------------------
	.section	.nv.constant0._Z13testKernelPtrIfLj80E12TestTemplateIfEEvPKT1_S4_,"a",@progbits
	.sectionflags	@""
	.align	4
.nv.constant0._Z13testKernelPtrIfLj80E12TestTemplateIfEEvPKT1_S4_:
	.zero		912


//--------------------- .nv.constant0._Z13testKernelPtrI12TestTemplateIfELj80EfEvPKT1_S4_ --------------------------
	.section	.nv.constant0._Z13testKernelPtrI12TestTemplateIfELj80EfEvPKT1_S4_,"a",@progbits
	.sectionflags	@""
	.align	4
.nv.constant0._Z13testKernelPtrI12TestTemplateIfELj80EfEvPKT1_S4_:
	.zero		912


//--------------------- .nv.constant0._Z13testKernelPtrI8TestNameLj80EfEvPKT1_S3_ --------------------------
	.section	.nv.constant0._Z13testKernelPtrI8TestNameLj80EfEvPKT1_S3_,"a",@progbits
	.sectionflags	@""
	.align	4
.nv.constant0._Z13testKernelPtrI8TestNameLj80EfEvPKT1_S3_:
	.zero		912


//--------------------- .nv.constant0._Z10testKernelI12TestTemplateIiEEvT_S2_i --------------------------
	.section	.nv.constant0._Z10testKernelI12TestTemplateIiEEvT_S2_i,"a",@progbits
	.sectionflags	@""
	.align	4
.nv.constant0._Z10testKernelI12TestTemplateIiEEvT_S2_i:
	.zero		908


//--------------------- .nv.constant0._Z10testKernelIiEvT_S0_i --------------------------
	.section	.nv.constant0._Z10testKernelIiEvT_S0_i,"a",@progbits
	.sectionflags	@""
	.align	4
.nv.constant0._Z10testKernelIiEvT_S0_i:
	.zero		908


//--------------------- .nv.constant0._Z13testKernelPtrIiLj80E12TestTemplateIiEEvPKT1_S4_ --------------------------
	.section	.nv.constant0._Z13testKernelPtrIiLj80E12TestTemplateIiEEvPKT1_S4_,"a",@progbits
	.sectionflags	@""
	.align	4
.nv.constant0._Z13testKernelPtrIiLj80E12TestTemplateIiEEvPKT1_S4_:
	.zero		912


//--------------------- .nv.constant0._Z13testKernelPtrI12TestTemplateIiELj80EiEvPKT1_S4_ --------------------------
	.section	.nv.constant0._Z13testKernelPtrI12TestTemplateIiELj80EiEvPKT1_S4_,"a",@progbits
	.sectionflags	@""
	.align	4
.nv.constant0._Z13testKernelPtrI12TestTemplateIiELj80EiEvPKT1_S4_:
	.zero		912


//--------------------- .nv.constant0._Z13testKernelPtrI8TestNameLj80EiEvPKT1_S3_ --------------------------
	.section	.nv.constant0._Z13testKernelPtrI8TestNameLj80EiEvPKT1_S3_,"a",@progbits
	.sectionflags	@""
	.align	4
.nv.constant0._Z13testKernelPtrI8TestNameLj80EiEvPKT1_S3_:
	.zero		912


//--------------------- .nv.constant0._Z14test_fooclass1v --------------------------
	.section	.nv.constant0._Z14test_fooclass1v,"a",@progbits
	.sectionflags	@""
	.align	4
.nv.constant0._Z14test_fooclass1v:
	.zero		896


//--------------------- .nv.constant0._Z6kernelv  --------------------------
	.section	.nv.constant0._Z6kernelv,"a",@progbits
	.sectionflags	@""
	.align	4
.nv.constant0._Z6kernelv:
	.zero		896


//--------------------- .nv.constant0._Z10testKernelI2LAEvT_S1_i --------------------------
	.section	.nv.constant0._Z10testKernelI2LAEvT_S1_i,"a",@progbits
	.sectionflags	@""
	.align	4
.nv.constant0._Z10testKernelI2LAEvT_S1_i:
	.zero		916


//--------------------- .nv.constant0._Z13testKernelPtrI8TestNameLj80E2LAEvPKT1_S4_ --------------------------
	.section	.nv.constant0._Z13testKernelPtrI8TestNameLj80E2LAEvPKT1_S4_,"a",@progbits
	.sectionflags	@""
	.align	4
.nv.constant0._Z13testKernelPtrI8TestNameLj80E2LAEvPKT1_S4_:
	.zero		912


//--------------------- .nv.constant0._Z6kernelii --------------------------
	.section	.nv.constant0._Z6kernelii,"a",@progbits
	.sectionflags	@""
	.align	4
.nv.constant0._Z6kernelii:
	.zero		904


//--------------------- SYMBOLS --------------------------

	.type		.nv.reservedSmem.offset0,@object
	.size		.nv.reservedSmem.offset0,0x4
